	.headerflags	@"EF_CUDA_TEXMODE_UNIFIED EF_CUDA_64BIT_ADDRESS EF_CUDA_ACCELERATORS EF_CUDA_SM90 EF_CUDA_VIRTUAL_SM(EF_CUDA_SM90)"
	.elftype	@"ET_EXEC"


//--------------------- .nv.info                  --------------------------
	.section	.nv.info,"",@"SHT_CUDA_INFO"
	.align	4


	//----- nvinfo : EIATTR_REGCOUNT
	.align		4
        /*0000*/ 	.byte	0x04, 0x2f
        /*0002*/ 	.short	(.L_2 - .L_1)
	.align		4
.L_1:
        /*0004*/ 	.word	index@(triton_poi_fused_native_group_norm_relu_34)
        /*0008*/ 	.word	0x00000012


	//----- nvinfo : EIATTR_MIN_STACK_SIZE
	.align		4
.L_2:
        /*000c*/ 	.byte	0x04, 0x12
        /*000e*/ 	.short	(.L_4 - .L_3)
	.align		4
.L_3:
        /*0010*/ 	.word	index@(triton_poi_fused_native_group_norm_relu_34)
        /*0014*/ 	.word	0x00000000


	//----- nvinfo : EIATTR_FRAME_SIZE
	.align		4
.L_4:
        /*0018*/ 	.byte	0x04, 0x11
        /*001a*/ 	.short	(.L_6 - .L_5)
	.align		4
.L_5:
        /*001c*/ 	.word	index@(triton_poi_fused_native_group_norm_relu_34)
        /*0020*/ 	.word	0x00000000


	//----- nvinfo : EIATTR_MIN_STACK_SIZE
	.align		4
.L_6:
        /*0024*/ 	.byte	0x04, 0x12
        /*0026*/ 	.short	(.L_8 - .L_7)
	.align		4
.L_7:
        /*0028*/ 	.word	index@(triton_poi_fused_native_group_norm_relu_34)
        /*002c*/ 	.word	0x00000000
.L_8:


//--------------------- .nv.info.triton_poi_fused_native_group_norm_relu_34 --------------------------
	.section	.nv.info.triton_poi_fused_native_group_norm_relu_34,"",@"SHT_CUDA_INFO"
	.sectionflags	@""
	.align	4


	//----- nvinfo : EIATTR_CUDA_API_VERSION
	.align		4
        /*0000*/ 	.byte	0x04, 0x37
        /*0002*/ 	.short	(.L_10 - .L_9)
.L_9:
        /*0004*/ 	.word	0x0000007c


	//----- nvinfo : EIATTR_KPARAM_INFO
	.align		4
.L_10:
        /*0008*/ 	.byte	0x04, 0x17
        /*000a*/ 	.short	(.L_12 - .L_11)
.L_11:
        /*000c*/ 	.word	0x00000000
        /*0010*/ 	.short	0x0006
        /*0012*/ 	.short	0x0030
        /*0014*/ 	.byte	0x00, 0xf0, 0x11, 0x00


	//----- nvinfo : EIATTR_KPARAM_INFO
	.align		4
.L_12:
        /*0018*/ 	.byte	0x04, 0x17
        /*001a*/ 	.short	(.L_14 - .L_13)
.L_13:
        /*001c*/ 	.word	0x00000000
        /*0020*/ 	.short	0x0005
        /*0022*/ 	.short	0x0028
        /*0024*/ 	.byte	0x00, 0xf4, 0x21, 0x00


	//----- nvinfo : EIATTR_KPARAM_INFO
	.align		4
.L_14:
        /*0028*/ 	.byte	0x04, 0x17
        /*002a*/ 	.short	(.L_16 - .L_15)
.L_15:
        /*002c*/ 	.word	0x00000000
        /*0030*/ 	.short	0x0004
        /*0032*/ 	.short	0x0020
        /*0034*/ 	.byte	0x00, 0xf4, 0x21, 0x00


	//----- nvinfo : EIATTR_KPARAM_INFO
	.align		4
.L_16:
        /*0038*/ 	.byte	0x04, 0x17
        /*003a*/ 	.short	(.L_18 - .L_17)
.L_17:
        /*003c*/ 	.word	0x00000000
        /*0040*/ 	.short	0x0003
        /*0042*/ 	.short	0x0018
        /*0044*/ 	.byte	0x00, 0xf4, 0x21, 0x00


	//----- nvinfo : EIATTR_KPARAM_INFO
	.align		4
.L_18:
        /*0048*/ 	.byte	0x04, 0x17
        /*004a*/ 	.short	(.L_20 - .L_19)
.L_19:
        /*004c*/ 	.word	0x00000000
        /*0050*/ 	.short	0x0002
        /*0052*/ 	.short	0x0010
        /*0054*/ 	.byte	0x00, 0xf4, 0x21, 0x00


	//----- nvinfo : EIATTR_KPARAM_INFO
	.align		4
.L_20:
        /*0058*/ 	.byte	0x04, 0x17
        /*005a*/ 	.short	(.L_22 - .L_21)
.L_21:
        /*005c*/ 	.word	0x00000000
        /*0060*/ 	.short	0x0001
        /*0062*/ 	.short	0x0008
        /*0064*/ 	.byte	0x00, 0xf4, 0x21, 0x00


	//----- nvinfo : EIATTR_KPARAM_INFO
	.align		4
.L_22:
        /*0068*/ 	.byte	0x04, 0x17
        /*006a*/ 	.short	(.L_24 - .L_23)
.L_23:
        /*006c*/ 	.word	0x00000000
        /*0070*/ 	.short	0x0000
        /*0072*/ 	.short	0x0000
        /*0074*/ 	.byte	0x00, 0xf4, 0x21, 0x00


	//----- nvinfo : EIATTR_SPARSE_MMA_MASK
	.align		4
.L_24:
        /*0078*/ 	.byte	0x03, 0x50
        /*007a*/ 	.short	0x0000


	//----- nvinfo : EIATTR_MAXREG_COUNT
	.align		4
        /*007c*/ 	.byte	0x03, 0x1b
        /*007e*/ 	.short	0x00ff


	//----- nvinfo : EIATTR_EXIT_INSTR_OFFSETS
	.align		4
        /*0080*/ 	.byte	0x04, 0x1c
        /*0082*/ 	.short	(.L_26 - .L_25)


	//   ....[0]....
.L_25:
        /*0084*/ 	.word	0x00000350


	//----- nvinfo : EIATTR_REQNTID
	.align		4
.L_26:
        /*0088*/ 	.byte	0x04, 0x10
        /*008a*/ 	.short	(.L_28 - .L_27)
.L_27:
        /*008c*/ 	.word	0x00000080
        /*0090*/ 	.word	0x00000001
        /*0094*/ 	.word	0x00000001


	//----- nvinfo : EIATTR_CBANK_PARAM_SIZE
	.align		4
.L_28:
        /*0098*/ 	.byte	0x03, 0x19
        /*009a*/ 	.short	0x0034


	//----- nvinfo : EIATTR_PARAM_CBANK
	.align		4
        /*009c*/ 	.byte	0x04, 0x0a
        /*009e*/ 	.short	(.L_30 - .L_29)
	.align		4
.L_29:
        /*00a0*/ 	.word	index@(.nv.constant0.triton_poi_fused_native_group_norm_relu_34)
        /*00a4*/ 	.short	0x0210
        /*00a6*/ 	.short	0x0034


	//----- nvinfo : EIATTR_SW_WAR
	.align		4
.L_30:
        /*00a8*/ 	.byte	0x04, 0x36
        /*00aa*/ 	.short	(.L_32 - .L_31)
.L_31:
        /*00ac*/ 	.word	0x00000008
.L_32:


//--------------------- .nv.callgraph             --------------------------
	.section	.nv.callgraph,"",@"SHT_CUDA_CALLGRAPH"
	.align	4
	.sectionentsize	8
	.align		4
        /*0000*/ 	.word	0x00000000
	.align		4
        /*0004*/ 	.word	0xffffffff
	.align		4
        /*0008*/ 	.word	0x00000000
	.align		4
        /*000c*/ 	.word	0xfffffffe
	.align		4
        /*0010*/ 	.word	0x00000000
	.align		4
        /*0014*/ 	.word	0xfffffffd
	.align		4
        /*0018*/ 	.word	0x00000000
	.align		4
        /*001c*/ 	.word	0xfffffffc


//--------------------- .nv.constant4             --------------------------
	.section	.nv.constant4,"a",@progbits
	.align	8
	.align		8
.nv.constant4:
        /*0000*/ 	.dword	_$_str


//--------------------- .text.triton_poi_fused_native_group_norm_relu_34 --------------------------
	.section	.text.triton_poi_fused_native_group_norm_relu_34,"ax",@progbits
	.align	128
        .global         triton_poi_fused_native_group_norm_relu_34
        .type           triton_poi_fused_native_group_norm_relu_34,@function
        .size           triton_poi_fused_native_group_norm_relu_34,(.L_x_1 - triton_poi_fused_native_group_norm_relu_34)
        .other          triton_poi_fused_native_group_norm_relu_34,@"STO_CUDA_ENTRY STV_DEFAULT"
triton_poi_fused_native_group_norm_relu_34:
.text.triton_poi_fused_native_group_norm_relu_34:
[----:B------:R-:W-:Y:S01]  /*0000*/  LDC R1, c[0x0][0x28] ;  /* 0x00000a00ff017b82 */ /* 0x000fe20000000800 */
[----:B------:R-:W1:Y:S07]  /*0010*/  S2R R0, SR_TID.X ;  /* 0x0000000000007919 */ /* 0x000e6e0000002100 */
[----:B------:R-:W2:Y:S01]  /*0020*/  LDC.64 R6, c[0x0][0x220] ;  /* 0x00008800ff067b82 */ /* 0x000ea20000000a00 */
[----:B------:R-:W-:Y:S01]  /*0030*/  ULDC.64 UR4, c[0x0][0x208] ;  /* 0x0000820000047ab9 */ /* 0x000fe20000000a00 */
[----:B------:R-:W3:Y:S06]  /*0040*/  S2R R5, SR_CTAID.X ;  /* 0x0000000000057919 */ /* 0x000eec0000002500 */
[----:B------:R-:W4:Y:S08]  /*0050*/  LDC.64 R10, c[0x0][0x218] ;  /* 0x00008600ff0a7b82 */ /* 0x000f300000000a00 */
[----:B------:R-:W5:Y:S08]  /*0060*/  LDC.64 R8, c[0x0][0x210] ;  /* 0x00008400ff087b82 */ /* 0x000f700000000a00 */
[----:B------:R-:W2:Y:S01]  /*0070*/  LDC.64 R14, c[0x0][0x228] ;  /* 0x00008a00ff0e7b82 */ /* 0x000ea20000000a00 */
[----:B-1----:R-:W-:Y:S01]  /*0080*/  IMAD.SHL.U32 R0, R0, 0x2, RZ ;  /* 0x0000000200007824 */ /* 0x002fe200078e00ff */
[----:B---3--:R-:W-:-:S04]  /*0090*/  SHF.R.S32.HI R3, RZ, 0x17, R5 ;  /* 0x00000017ff037819 */ /* 0x008fc80000011405 */
[----:B------:R-:W-:Y:S02]  /*00a0*/  LOP3.LUT R0, R0, 0xfe, RZ, 0xc0, !PT ;  /* 0x000000fe00007812 */ /* 0x000fe400078ec0ff */
[----:B------:R-:W-:-:S03]  /*00b0*/  SGXT R3, R3, 0x1 ;  /* 0x000000010303781a */ /* 0x000fc60000000200 */
[----:B------:R-:W-:-:S05]  /*00c0*/  IMAD R0, R5, 0x100, R0 ;  /* 0x0000010005007824 */ /* 0x000fca00078e0200 */
[CC--:B------:R-:W-:Y:S02]  /*00d0*/  LEA.HI R2, R3.reuse, R0.reuse, RZ, 0x9 ;  /* 0x0000000003027211 */ /* 0x0c0fe400078f48ff */
[----:B------:R-:W-:Y:S02]  /*00e0*/  LEA.HI R3, R3, R0, RZ, 0xd ;  /* 0x0000000003037211 */ /* 0x000fe400078f68ff */
[----:B------:R-:W-:Y:S02]  /*00f0*/  LOP3.LUT R5, R2, 0xfffffe00, RZ, 0xc0, !PT ;  /* 0xfffffe0002057812 */ /* 0x000fe400078ec0ff */
[----:B------:R-:W-:-:S03]  /*0100*/  SHF.R.S32.HI R3, RZ, 0xd, R3 ;  /* 0x0000000dff037819 */ /* 0x000fc60000011403 */
[----:B------:R-:W-:-:S05]  /*0110*/  IMAD.IADD R2, R0, 0x1, -R5 ;  /* 0x0000000100027824 */ /* 0x000fca00078e0a05 */
[----:B------:R-:W-:-:S04]  /*0120*/  PRMT R4, R2, 0x9910, RZ ;  /* 0x0000991002047816 */ /* 0x000fc800000000ff */
[----:B------:R-:W-:-:S04]  /*0130*/  SHF.R.S32.HI R4, RZ, 0xf, R4 ;  /* 0x0000000fff047819 */ /* 0x000fc80000011404 */
[----:B------:R-:W-:-:S04]  /*0140*/  LOP3.LUT R5, R4, 0xffff, RZ, 0xc0, !PT ;  /* 0x0000ffff04057812 */ /* 0x000fc800078ec0ff */
[----:B------:R-:W-:-:S04]  /*0150*/  LEA.HI R4, R5, R2, RZ, 0x15 ;  /* 0x0000000205047211 */ /* 0x000fc800078fa8ff */
[----:B------:R-:W-:-:S04]  /*0160*/  PRMT R4, R4, 0x9910, RZ ;  /* 0x0000991004047816 */ /* 0x000fc800000000ff */
[----:B------:R-:W-:-:S04]  /*0170*/  SHF.R.S32.HI R4, RZ, 0x5, R4 ;  /* 0x00000005ff047819 */ /* 0x000fc80000011404 */
[----:B------:R-:W-:-:S05]  /*0180*/  PRMT R4, R4, 0x9910, RZ ;  /* 0x0000991004047816 */ /* 0x000fca00000000ff */
[----:B------:R-:W-:Y:S02]  /*0190*/  IMAD R3, R3, 0x10, R4 ;  /* 0x0000001003037824 */ /* 0x000fe400078e0204 */
[----:B------:R-:W1:Y:S02]  /*01a0*/  LDC.64 R4, c[0x0][0x230] ;  /* 0x00008c00ff047b82 */ /* 0x000e640000000a00 */
[----:B--2---:R-:W-:-:S06]  /*01b0*/  IMAD.WIDE R12, R3, 0x4, R6 ;  /* 0x00000004030c7825 */ /* 0x004fcc00078e0206 */
[----:B------:R-:W2:Y:S01]  /*01c0*/  LDG.E.EL R12, desc[UR4][R12.64] ;  /* 0x000000040c0c7981 */ /* 0x000ea2000c2e1900 */
[----:B----4-:R-:W-:-:S04]  /*01d0*/  IMAD.WIDE R10, R3, 0x4, R10 ;  /* 0x00000004030a7825 */ /* 0x010fc800078e020a */
[----:B-----5:R-:W-:Y:S02]  /*01e0*/  IMAD.WIDE R6, R0, 0x4, R8 ;  /* 0x0000000400067825 */ /* 0x020fe400078e0208 */
[----:B------:R-:W3:Y:S04]  /*01f0*/  LDG.E.EL R10, desc[UR4][R10.64] ;  /* 0x000000040a0a7981 */ /* 0x000ee8000c2e1900 */
[----:B------:R-:W3:Y:S01]  /*0200*/  LDG.E.64 R6, desc[UR4][R6.64] ;  /* 0x0000000406067981 */ /* 0x000ee2000c1e1b00 */
[----:B0-----:R-:W-:-:S04]  /*0210*/  IMAD.WIDE R8, R2, 0x4, R14 ;  /* 0x0000000402087825 */ /* 0x001fc800078e020e */
[----:B-1----:R-:W-:Y:S02]  /*0220*/  IMAD.WIDE R4, R2, 0x4, R4 ;  /* 0x0000000402047825 */ /* 0x002fe400078e0204 */
[----:B------:R-:W4:Y:S04]  /*0230*/  LDG.E.EL.64 R2, desc[UR4][R8.64] ;  /* 0x0000000408027981 */ /* 0x000f28000c2e1b00 */
[----:B------:R-:W4:Y:S01]  /*0240*/  LDG.E.EL.64 R4, desc[UR4][R4.64] ;  /* 0x0000000404047981 */ /* 0x000f22000c2e1b00 */
[----:B------:R-:W-:-:S04]  /*0250*/  IMAD.MOV.U32 R15, RZ, RZ, 0x3b000000 ;  /* 0x3b000000ff0f7424 */ /* 0x000fc800078e00ff */
[----:B--2---:R-:W-:Y:S02]  /*0260*/  FFMA R14, R12, R15, 9.9999997473787516356e-06 ;  /* 0x3727c5ac0c0e7423 */ /* 0x004fe4000000000f */
[----:B------:R-:W0:Y:S04]  /*0270*/  LDC.64 R12, c[0x0][0x238] ;  /* 0x00008e00ff0c7b82 */ /* 0x000e280000000a00 */
[----:B------:R-:W1:Y:S01]  /*0280*/  MUFU.RSQ R14, R14 ;  /* 0x0000000e000e7308 */ /* 0x000e620000001400 */
[--C-:B---3--:R-:W-:Y:S01]  /*0290*/  FADD R15, R6, -R10.reuse ;  /* 0x8000000a060f7221 */ /* 0x108fe20000000000 */
[----:B------:R-:W-:-:S03]  /*02a0*/  FADD R11, R7, -R10 ;  /* 0x8000000a070b7221 */ /* 0x000fc60000000000 */
[C---:B-1----:R-:W-:Y:S01]  /*02b0*/  FMUL R15, R14.reuse, R15 ;  /* 0x0000000f0e0f7220 */ /* 0x042fe20000400000 */
[----:B------:R-:W-:-:S03]  /*02c0*/  FMUL R6, R14, R11 ;  /* 0x0000000b0e067220 */ /* 0x000fc60000400000 */
[----:B----4-:R-:W-:Y:S01]  /*02d0*/  FFMA R15, R2, R15, R4 ;  /* 0x0000000f020f7223 */ /* 0x010fe20000000004 */
[----:B------:R-:W-:Y:S01]  /*02e0*/  FFMA R6, R3, R6, R5 ;  /* 0x0000000603067223 */ /* 0x000fe20000000005 */
[----:B0-----:R-:W-:-:S03]  /*02f0*/  IMAD.WIDE R2, R0, 0x4, R12 ;  /* 0x0000000400027825 */ /* 0x001fc600078e020c */
[C---:B------:R-:W-:Y:S02]  /*0300*/  FSETP.GEU.AND P0, PT, R15.reuse, RZ, PT ;  /* 0x000000ff0f00720b */ /* 0x040fe40003f0e000 */
[C---:B------:R-:W-:Y:S02]  /*0310*/  FSETP.GEU.AND P1, PT, R6.reuse, RZ, PT ;  /* 0x000000ff0600720b */ /* 0x040fe40003f2e000 */
[----:B------:R-:W-:Y:S02]  /*0320*/  FSEL R4, R15, RZ, P0 ;  /* 0x000000ff0f047208 */ /* 0x000fe40000000000 */
[----:B------:R-:W-:-:S05]  /*0330*/  FSEL R5, R6, RZ, P1 ;  /* 0x000000ff06057208 */ /* 0x000fca0000800000 */
[----:B------:R-:W-:Y:S01]  /*0340*/  STG.E.64 desc[UR4][R2.64], R4 ;  /* 0x0000000402007986 */ /* 0x000fe2000c101b04 */
[----:B------:R-:W-:Y:S05]  /*0350*/  EXIT ;  /* 0x000000000000794d */ /* 0x000fea0003800000 */
.L_x_0:
[----:B------:R-:W-:-:S00]  /*0360*/  BRA `(.L_x_0) ;  /* 0xfffffffc00fc7947 */ /* 0x000fc0000383ffff */
[----:B------:R-:W-:-:S00]  /*0370*/  NOP ;  /* 0x0000000000007918 */ /* 0x000fc00000000000 */
        /* <DEDUP_REMOVED lines=8> */
.L_x_1:


//--------------------- .nv.global.init           --------------------------
	.section	.nv.global.init,"aw",@progbits
.nv.global.init:
	.type		_$_str,@object
	.size		_$_str,(.L_0 - _$_str)
_$_str:
        /*0000*/ 	.byte	0x5f, 0x5f, 0x43, 0x55, 0x44, 0x41, 0x5f, 0x46, 0x54, 0x5a, 0x00
.L_0:


//--------------------- .nv.constant0.triton_poi_fused_native_group_norm_relu_34 --------------------------
	.section	.nv.constant0.triton_poi_fused_native_group_norm_relu_34,"a",@progbits
	.sectionflags	@""
	.align	4
.nv.constant0.triton_poi_fused_native_group_norm_relu_34:
	.zero		580
